//
// Generated by NVIDIA NVVM Compiler
//
// Compiler Build ID: CL-36424714
// Cuda compilation tools, release 13.0, V13.0.88
// Based on NVVM 20.0.0
//

.version 9.0
.target sm_100
.address_size 64

	// .globl	_Z9ReduceIntPiS_l

.visible .entry _Z9ReduceIntPiS_l(
	.param .u64 .ptr .align 1 _Z9ReduceIntPiS_l_param_0,
	.param .u64 .ptr .align 1 _Z9ReduceIntPiS_l_param_1,
	.param .u64 _Z9ReduceIntPiS_l_param_2
)
{
	.reg .pred 	%p<6>;
	.reg .b32 	%r<17>;
	.reg .b64 	%rd<15>;

	ld.param.u64 	%rd4, [_Z9ReduceIntPiS_l_param_0];
	ld.param.u64 	%rd5, [_Z9ReduceIntPiS_l_param_1];
	ld.param.u64 	%rd6, [_Z9ReduceIntPiS_l_param_2];
	mov.u32 	%r5, %tid.x;
	cvt.u64.u32 	%rd1, %r5;
	setp.le.s64 	%p1, %rd6, %rd1;
	@%p1 bra 	$L__BB0_8;
	cvta.to.global.u64 	%rd7, %rd4;
	mov.u32 	%r1, %ctaid.x;
	mov.u32 	%r2, %ntid.x;
	mul.lo.s32 	%r6, %r1, %r2;
	mul.wide.u32 	%rd8, %r6, 4;
	add.s64 	%rd2, %rd7, %rd8;
	setp.lt.u32 	%p2, %r2, 2;
	@%p2 bra 	$L__BB0_6;
	shl.b64 	%rd9, %rd1, 2;
	add.s64 	%rd3, %rd2, %rd9;
	mov.b32 	%r16, 1;
	cvt.u32.u64 	%r8, %rd1;
$L__BB0_3:
	shl.b32 	%r4, %r16, 1;
	add.s32 	%r9, %r4, -1;
	and.b32  	%r10, %r9, %r8;
	setp.ne.s32 	%p3, %r10, 0;
	@%p3 bra 	$L__BB0_5;
	mul.wide.s32 	%rd10, %r16, 4;
	add.s64 	%rd11, %rd3, %rd10;
	ld.global.u32 	%r11, [%rd11];
	ld.global.u32 	%r12, [%rd3];
	add.s32 	%r13, %r12, %r11;
	st.global.u32 	[%rd3], %r13;
$L__BB0_5:
	bar.sync 	0;
	setp.lt.u32 	%p4, %r4, %r2;
	mov.u32 	%r16, %r4;
	@%p4 bra 	$L__BB0_3;
$L__BB0_6:
	cvt.u32.u64 	%r14, %rd1;
	setp.ne.s32 	%p5, %r14, 0;
	@%p5 bra 	$L__BB0_8;
	ld.global.u32 	%r15, [%rd2];
	cvta.to.global.u64 	%rd12, %rd5;
	mul.wide.u32 	%rd13, %r1, 4;
	add.s64 	%rd14, %rd12, %rd13;
	st.global.u32 	[%rd14], %r15;
$L__BB0_8:
	ret;

}


// ===== COMPILED SASS (sm_100) =====

	.target	sm_100

	.elftype	@"ET_EXEC"


//--------------------- .note.nv.tkinfo           --------------------------
	.section	.note.nv.tkinfo,"",@"SHT_NOTE"
	.sectionflags	@"SHF_NOTE_NV_TKINFO"
	.tkinfo
        /*0018*/ 	.word	0x00000002
        /*0030*/ 	.string	""
        /*0030*/ 	.string	"ptxas"
        /*0030*/ 	.string	"Cuda compilation tools, release 13.0, V13.0.88"
        /*0030*/ 	.string	"Build cuda_13.0.r13.0/compiler.36424714_0"
        /*0030*/ 	.string	"-arch sm_100 -m 64 "



//--------------------- .note.nv.cuinfo           --------------------------
	.section	.note.nv.cuinfo,"",@"SHT_NOTE"
	.sectionflags	@"SHF_NOTE_NV_CUINFO"
        /*0018*/ 	.short	0x0002
        /*001a*/ 	.short	0x0064
        /*001c*/ 	.short	0x0082
	.zero		2


//--------------------- .nv.info                  --------------------------
	.section	.nv.info,"",@"SHT_CUDA_INFO"
	.align	4


	//----- nvinfo : EIATTR_REGCOUNT
	.align		4
        /*0000*/ 	.byte	0x04, 0x2f
        /*0002*/ 	.short	(.L_1 - .L_0)
	.align		4
.L_0:
        /*0004*/ 	.word	index@(_Z9ReduceIntPiS_l)
        /*0008*/ 	.word	0x00000010


	//----- nvinfo : EIATTR_FRAME_SIZE
	.align		4
.L_1:
        /*000c*/ 	.byte	0x04, 0x11
        /*000e*/ 	.short	(.L_3 - .L_2)
	.align		4
.L_2:
        /*0010*/ 	.word	index@(_Z9ReduceIntPiS_l)
        /*0014*/ 	.word	0x00000000


	//----- nvinfo : EIATTR_MIN_STACK_SIZE
	.align		4
.L_3:
        /*0018*/ 	.byte	0x04, 0x12
        /*001a*/ 	.short	(.L_5 - .L_4)
	.align		4
.L_4:
        /*001c*/ 	.word	index@(_Z9ReduceIntPiS_l)
        /*0020*/ 	.word	0x00000000
.L_5:


//--------------------- .nv.compat                --------------------------
	.section	.nv.compat,"",@"SHT_CUDA_COMPAT_INFO"
	.align	4
        /*0000*/ 	.byte	0x02, 0x09, 0x00, 0x00, 0x02, 0x02, 0x01, 0x00, 0x02, 0x05, 0x05, 0x00, 0x03, 0x07, 0x01, 0x01
        /*0010*/ 	.byte	0x02, 0x03, 0x00, 0x00, 0x02, 0x06, 0x01, 0x00, 0x04, 0x0b, 0x08, 0x00, 0x09, 0x00, 0x00, 0x00
        /*0020*/ 	.byte	0x00, 0x00, 0x00, 0x00


//--------------------- .nv.info._Z9ReduceIntPiS_l --------------------------
	.section	.nv.info._Z9ReduceIntPiS_l,"",@"SHT_CUDA_INFO"
	.sectionflags	@""
	.align	4


	//----- nvinfo : EIATTR_CUDA_API_VERSION
	.align		4
        /*0000*/ 	.byte	0x04, 0x37
        /*0002*/ 	.short	(.L_7 - .L_6)
.L_6:
        /*0004*/ 	.word	0x00000082


	//----- nvinfo : EIATTR_KPARAM_INFO
	.align		4
.L_7:
        /*0008*/ 	.byte	0x04, 0x17
        /*000a*/ 	.short	(.L_9 - .L_8)
.L_8:
        /*000c*/ 	.word	0x00000000
        /*0010*/ 	.short	0x0002
        /*0012*/ 	.short	0x0010
        /*0014*/ 	.byte	0x00, 0xf0, 0x21, 0x00


	//----- nvinfo : EIATTR_KPARAM_INFO
	.align		4
.L_9:
        /*0018*/ 	.byte	0x04, 0x17
        /*001a*/ 	.short	(.L_11 - .L_10)
.L_10:
        /*001c*/ 	.word	0x00000000
        /*0020*/ 	.short	0x0001
        /*0022*/ 	.short	0x0008
        /*0024*/ 	.byte	0x00, 0xf5, 0x21, 0x00


	//----- nvinfo : EIATTR_KPARAM_INFO
	.align		4
.L_11:
        /*0028*/ 	.byte	0x04, 0x17
        /*002a*/ 	.short	(.L_13 - .L_12)
.L_12:
        /*002c*/ 	.word	0x00000000
        /*0030*/ 	.short	0x0000
        /*0032*/ 	.short	0x0000
        /*0034*/ 	.byte	0x00, 0xf5, 0x21, 0x00


	//----- nvinfo : EIATTR_SPARSE_MMA_MASK
	.align		4
.L_13:
        /*0038*/ 	.byte	0x03, 0x50
        /*003a*/ 	.short	0x0000


	//----- nvinfo : EIATTR_MAXREG_COUNT
	.align		4
        /*003c*/ 	.byte	0x03, 0x1b
        /*003e*/ 	.short	0x00ff


	//----- nvinfo : EIATTR_NUM_BARRIERS
	.align		4
        /*0040*/ 	.byte	0x02, 0x4c
        /*0042*/ 	.byte	0x01
	.zero		1


	//----- nvinfo : EIATTR_MERCURY_ISA_VERSION
	.align		4
        /*0044*/ 	.byte	0x03, 0x5f
        /*0046*/ 	.short	0x0101


	//----- nvinfo : EIATTR_VRC_CTA_INIT_COUNT
	.align		4
        /*0048*/ 	.byte	0x02, 0x4a
	.zero		1
	.zero		1


	//----- nvinfo : EIATTR_EXIT_INSTR_OFFSETS
	.align		4
        /*004c*/ 	.byte	0x04, 0x1c
        /*004e*/ 	.short	(.L_15 - .L_14)


	//   ....[0]....
.L_14:
        /*0050*/ 	.word	0x00000050


	//   ....[1]....
        /*0054*/ 	.word	0x00000210


	//   ....[2]....
        /*0058*/ 	.word	0x00000260


	//----- nvinfo : EIATTR_CRS_STACK_SIZE
	.align		4
.L_15:
        /*005c*/ 	.byte	0x04, 0x1e
        /*005e*/ 	.short	(.L_17 - .L_16)
.L_16:
        /*0060*/ 	.word	0x00000000


	//----- nvinfo : EIATTR_CBANK_PARAM_SIZE
	.align		4
.L_17:
        /*0064*/ 	.byte	0x03, 0x19
        /*0066*/ 	.short	0x0018


	//----- nvinfo : EIATTR_PARAM_CBANK
	.align		4
        /*0068*/ 	.byte	0x04, 0x0a
        /*006a*/ 	.short	(.L_19 - .L_18)
	.align		4
.L_18:
        /*006c*/ 	.word	index@(.nv.constant0._Z9ReduceIntPiS_l)
        /*0070*/ 	.short	0x0380
        /*0072*/ 	.short	0x0018


	//----- nvinfo : EIATTR_SW_WAR
	.align		4
.L_19:
        /*0074*/ 	.byte	0x04, 0x36
        /*0076*/ 	.short	(.L_21 - .L_20)
.L_20:
        /*0078*/ 	.word	0x00000008
.L_21:


//--------------------- .nv.callgraph             --------------------------
	.section	.nv.callgraph,"",@"SHT_CUDA_CALLGRAPH"
	.align	4
	.sectionentsize	8
	.align		4
        /*0000*/ 	.word	0x00000000
	.align		4
        /*0004*/ 	.word	0xffffffff
	.align		4
        /*0008*/ 	.word	0x00000000
	.align		4
        /*000c*/ 	.word	0xfffffffe
	.align		4
        /*0010*/ 	.word	0x00000000
	.align		4
        /*0014*/ 	.word	0xfffffffd
	.align		4
        /*0018*/ 	.word	0x00000000
	.align		4
        /*001c*/ 	.word	0xfffffffc


//--------------------- .text._Z9ReduceIntPiS_l   --------------------------
	.section	.text._Z9ReduceIntPiS_l,"ax",@progbits
	.align	128
        .global         _Z9ReduceIntPiS_l
        .type           _Z9ReduceIntPiS_l,@function
        .size           _Z9ReduceIntPiS_l,(.L_x_5 - _Z9ReduceIntPiS_l)
        .other          _Z9ReduceIntPiS_l,@"STO_CUDA_ENTRY STV_DEFAULT"
_Z9ReduceIntPiS_l:
.text._Z9ReduceIntPiS_l:
[----:B------:R-:W-:Y:S01]  /*0000*/  LDC R1, c[0x0][0x37c] ;  /* 0x0000df00ff017b82 */ /* 0x000fe20000000800 */
[----:B------:R-:W0:Y:S01]  /*0010*/  S2R R11, SR_TID.X ;  /* 0x00000000000b7919 */ /* 0x000e220000002100 */
[----:B------:R-:W0:Y:S02]  /*0020*/  LDCU.64 UR4, c[0x0][0x390] ;  /* 0x00007200ff0477ac */ /* 0x000e240008000a00 */
[----:B0-----:R-:W-:-:S04]  /*0030*/  ISETP.GE.U32.AND P0, PT, R11, UR4, PT ;  /* 0x000000040b007c0c */ /* 0x001fc8000bf06070 */
[----:B------:R-:W-:-:S13]  /*0040*/  ISETP.GE.AND.EX P0, PT, RZ, UR5, PT, P0 ;  /* 0x00000005ff007c0c */ /* 0x000fda000bf06300 */
[----:B------:R-:W-:Y:S05]  /*0050*/  @P0 EXIT ;  /* 0x000000000000094d */ /* 0x000fea0003800000 */
[----:B------:R-:W0:Y:S01]  /*0060*/  S2R R13, SR_CTAID.X ;  /* 0x00000000000d7919 */ /* 0x000e220000002500 */
[----:B------:R-:W1:Y:S01]  /*0070*/  LDCU UR4, c[0x0][0x360] ;  /* 0x00006c00ff0477ac */ /* 0x000e620008000800 */
[----:B------:R-:W2:Y:S01]  /*0080*/  LDC.64 R2, c[0x0][0x380] ;  /* 0x0000e000ff027b82 */ /* 0x000ea20000000a00 */
[----:B------:R-:W3:Y:S01]  /*0090*/  LDCU.64 UR6, c[0x0][0x358] ;  /* 0x00006b00ff0677ac */ /* 0x000ee20008000a00 */
[----:B-1----:R-:W-:Y:S02]  /*00a0*/  UISETP.GE.U32.AND UP0, UPT, UR4, 0x2, UPT ;  /* 0x000000020400788c */ /* 0x002fe4000bf06070 */
[----:B0-----:R-:W-:-:S04]  /*00b0*/  IMAD R5, R13, UR4, RZ ;  /* 0x000000040d057c24 */ /* 0x001fc8000f8e02ff */
[----:B--2---:R-:W-:-:S03]  /*00c0*/  IMAD.WIDE.U32 R2, R5, 0x4, R2 ;  /* 0x0000000405027825 */ /* 0x004fc600078e0002 */
[----:B---3--:R-:W-:Y:S05]  /*00d0*/  BRA.U !UP0, `(.L_x_0) ;  /* 0x0000000108487547 */ /* 0x008fea000b800000 */
[----:B------:R-:W-:Y:S01]  /*00e0*/  LEA R4, P0, R11, R2, 0x2 ;  /* 0x000000020b047211 */ /* 0x000fe200078010ff */
[----:B------:R-:W-:-:S03]  /*00f0*/  IMAD.MOV.U32 R7, RZ, RZ, 0x1 ;  /* 0x00000001ff077424 */ /* 0x000fc600078e00ff */
[----:B------:R-:W-:-:S09]  /*0100*/  LEA.HI.X R5, R11, R3, RZ, 0x2, P0 ;  /* 0x000000030b057211 */ /* 0x000fd200000f14ff */
.L_x_3:
[----:B------:R-:W-:Y:S01]  /*0110*/  IMAD.SHL.U32 R8, R7, 0x2, RZ ;  /* 0x0000000207087824 */ /* 0x000fe200078e00ff */
[----:B------:R-:W-:Y:S04]  /*0120*/  BSSY.RECONVERGENT B0, `(.L_x_1) ;  /* 0x0000009000007945 */ /* 0x000fe80003800200 */
[----:B------:R-:W-:-:S04]  /*0130*/  IADD3 R0, PT, PT, R8, -0x1, RZ ;  /* 0xffffffff08007810 */ /* 0x000fc80007ffe0ff */
[----:B------:R-:W-:-:S13]  /*0140*/  LOP3.LUT P0, RZ, R0, R11, RZ, 0xc0, !PT ;  /* 0x0000000b00ff7212 */ /* 0x000fda000780c0ff */
[----:B0-----:R-:W-:Y:S05]  /*0150*/  @P0 BRA `(.L_x_2) ;  /* 0x0000000000140947 */ /* 0x001fea0003800000 */
[----:B------:R-:W-:Y:S01]  /*0160*/  IMAD.WIDE R6, R7, 0x4, R4 ;  /* 0x0000000407067825 */ /* 0x000fe200078e0204 */
[----:B------:R-:W2:Y:S05]  /*0170*/  LDG.E R9, desc[UR6][R4.64] ;  /* 0x0000000604097981 */ /* 0x000eaa000c1e1900 */
[----:B------:R-:W2:Y:S02]  /*0180*/  LDG.E R6, desc[UR6][R6.64] ;  /* 0x0000000606067981 */ /* 0x000ea4000c1e1900 */
[----:B--2---:R-:W-:-:S05]  /*0190*/  IMAD.IADD R9, R6, 0x1, R9 ;  /* 0x0000000106097824 */ /* 0x004fca00078e0209 */
[----:B------:R0:W-:Y:S02]  /*01a0*/  STG.E desc[UR6][R4.64], R9 ;  /* 0x0000000904007986 */ /* 0x0001e4000c101906 */
.L_x_2:
[----:B------:R-:W-:Y:S05]  /*01b0*/  BSYNC.RECONVERGENT B0 ;  /* 0x0000000000007941 */ /* 0x000fea0003800200 */
.L_x_1:
[----:B------:R-:W-:Y:S01]  /*01c0*/  BAR.SYNC.DEFER_BLOCKING 0x0 ;  /* 0x0000000000007b1d */ /* 0x000fe20000010000 */
[----:B------:R-:W-:Y:S02]  /*01d0*/  ISETP.GE.U32.AND P0, PT, R8, UR4, PT ;  /* 0x0000000408007c0c */ /* 0x000fe4000bf06070 */
[----:B------:R-:W-:-:S11]  /*01e0*/  MOV R7, R8 ;  /* 0x0000000800077202 */ /* 0x000fd60000000f00 */
[----:B------:R-:W-:Y:S05]  /*01f0*/  @!P0 BRA `(.L_x_3) ;  /* 0xfffffffc00c48947 */ /* 0x000fea000383ffff */
.L_x_0:
[----:B------:R-:W-:-:S13]  /*0200*/  ISETP.NE.AND P0, PT, R11, RZ, PT ;  /* 0x000000ff0b00720c */ /* 0x000fda0003f05270 */
[----:B------:R-:W-:Y:S05]  /*0210*/  @P0 EXIT ;  /* 0x000000000000094d */ /* 0x000fea0003800000 */
[----:B------:R-:W2:Y:S01]  /*0220*/  LDG.E R3, desc[UR6][R2.64] ;  /* 0x0000000602037981 */ /* 0x000ea2000c1e1900 */
[----:B0-----:R-:W0:Y:S02]  /*0230*/  LDC.64 R4, c[0x0][0x388] ;  /* 0x0000e200ff047b82 */ /* 0x001e240000000a00 */
[----:B0-----:R-:W-:-:S05]  /*0240*/  IMAD.WIDE.U32 R4, R13, 0x4, R4 ;  /* 0x000000040d047825 */ /* 0x001fca00078e0004 */
[----:B--2---:R-:W-:Y:S01]  /*0250*/  STG.E desc[UR6][R4.64], R3 ;  /* 0x0000000304007986 */ /* 0x004fe2000c101906 */
[----:B------:R-:W-:Y:S05]  /*0260*/  EXIT ;  /* 0x000000000000794d */ /* 0x000fea0003800000 */
.L_x_4:
[----:B------:R-:W-:-:S00]  /*0270*/  BRA `(.L_x_4) ;  /* 0xfffffffc00fc7947 */ /* 0x000fc0000383ffff */
[----:B------:R-:W-:-:S00]  /*0280*/  NOP ;  /* 0x0000000000007918 */ /* 0x000fc00000000000 */
[----:B------:R-:W-:-:S00]  /*0290*/  NOP ;  /* 0x0000000000007918 */ /* 0x000fc00000000000 */
[----:B------:R-:W-:-:S00]  /*02a0*/  NOP ;  /* 0x0000000000007918 */ /* 0x000fc00000000000 */
[----:B------:R-:W-:-:S00]  /*02b0*/  NOP ;  /* 0x0000000000007918 */ /* 0x000fc00000000000 */
[----:B------:R-:W-:-:S00]  /*02c0*/  NOP ;  /* 0x0000000000007918 */ /* 0x000fc00000000000 */
[----:B------:R-:W-:-:S00]  /*02d0*/  NOP ;  /* 0x0000000000007918 */ /* 0x000fc00000000000 */
[----:B------:R-:W-:-:S00]  /*02e0*/  NOP ;  /* 0x0000000000007918 */ /* 0x000fc00000000000 */
[----:B------:R-:W-:-:S00]  /*02f0*/  NOP ;  /* 0x0000000000007918 */ /* 0x000fc00000000000 */
.L_x_5:


//--------------------- .nv.shared.reserved.0     --------------------------
	.section	.nv.shared.reserved.0,"aw",@nobits
	.weak		__nv_reservedSMEM_offset_0_alias
	.size		__nv_reservedSMEM_offset_0_alias, 0, 64
	.other		__nv_reservedSMEM_offset_0_alias,@"STO_CUDA_RESERVED_SHARED STV_DEFAULT"
__nv_reservedSMEM_offset_0_alias:
	.zero		0
	.zero		64


//--------------------- .nv.constant0._Z9ReduceIntPiS_l --------------------------
	.section	.nv.constant0._Z9ReduceIntPiS_l,"a",@progbits
	.sectionflags	@""
	.align	4
.nv.constant0._Z9ReduceIntPiS_l:
	.zero		920


//--------------------- SYMBOLS --------------------------

	.type		.nv.reservedSmem.offset0,@object
	.size		.nv.reservedSmem.offset0,0x4
